	.headerflags	@"EF_CUDA_TEXMODE_UNIFIED EF_CUDA_64BIT_ADDRESS EF_CUDA_ACCELERATORS EF_CUDA_SM90 EF_CUDA_VIRTUAL_SM(EF_CUDA_SM90)"
	.elftype	@"ET_EXEC"


//--------------------- .nv.info                  --------------------------
	.section	.nv.info,"",@"SHT_CUDA_INFO"
	.align	4


	//----- nvinfo : EIATTR_REGCOUNT
	.align		4
        /*0000*/ 	.byte	0x04, 0x2f
        /*0002*/ 	.short	(.L_1 - .L_0)
	.align		4
.L_0:
        /*0004*/ 	.word	index@(triton_poi_fused_convolution_39)
        /*0008*/ 	.word	0x0000000a


	//----- nvinfo : EIATTR_MIN_STACK_SIZE
	.align		4
.L_1:
        /*000c*/ 	.byte	0x04, 0x12
        /*000e*/ 	.short	(.L_3 - .L_2)
	.align		4
.L_2:
        /*0010*/ 	.word	index@(triton_poi_fused_convolution_39)
        /*0014*/ 	.word	0x00000000


	//----- nvinfo : EIATTR_FRAME_SIZE
	.align		4
.L_3:
        /*0018*/ 	.byte	0x04, 0x11
        /*001a*/ 	.short	(.L_5 - .L_4)
	.align		4
.L_4:
        /*001c*/ 	.word	index@(triton_poi_fused_convolution_39)
        /*0020*/ 	.word	0x00000000


	//----- nvinfo : EIATTR_MIN_STACK_SIZE
	.align		4
.L_5:
        /*0024*/ 	.byte	0x04, 0x12
        /*0026*/ 	.short	(.L_7 - .L_6)
	.align		4
.L_6:
        /*0028*/ 	.word	index@(triton_poi_fused_convolution_39)
        /*002c*/ 	.word	0x00000000
.L_7:


//--------------------- .nv.info.triton_poi_fused_convolution_39 --------------------------
	.section	.nv.info.triton_poi_fused_convolution_39,"",@"SHT_CUDA_INFO"
	.sectionflags	@""
	.align	4


	//----- nvinfo : EIATTR_CUDA_API_VERSION
	.align		4
        /*0000*/ 	.byte	0x04, 0x37
        /*0002*/ 	.short	(.L_9 - .L_8)
.L_8:
        /*0004*/ 	.word	0x0000007c


	//----- nvinfo : EIATTR_KPARAM_INFO
	.align		4
.L_9:
        /*0008*/ 	.byte	0x04, 0x17
        /*000a*/ 	.short	(.L_11 - .L_10)
.L_10:
        /*000c*/ 	.word	0x00000000
        /*0010*/ 	.short	0x0002
        /*0012*/ 	.short	0x0010
        /*0014*/ 	.byte	0x00, 0xf0, 0x11, 0x00


	//----- nvinfo : EIATTR_KPARAM_INFO
	.align		4
.L_11:
        /*0018*/ 	.byte	0x04, 0x17
        /*001a*/ 	.short	(.L_13 - .L_12)
.L_12:
        /*001c*/ 	.word	0x00000000
        /*0020*/ 	.short	0x0001
        /*0022*/ 	.short	0x0008
        /*0024*/ 	.byte	0x00, 0xf4, 0x21, 0x00


	//----- nvinfo : EIATTR_KPARAM_INFO
	.align		4
.L_13:
        /*0028*/ 	.byte	0x04, 0x17
        /*002a*/ 	.short	(.L_15 - .L_14)
.L_14:
        /*002c*/ 	.word	0x00000000
        /*0030*/ 	.short	0x0000
        /*0032*/ 	.short	0x0000
        /*0034*/ 	.byte	0x00, 0xf4, 0x21, 0x00


	//----- nvinfo : EIATTR_SPARSE_MMA_MASK
	.align		4
.L_15:
        /*0038*/ 	.byte	0x03, 0x50
        /*003a*/ 	.short	0x0000


	//----- nvinfo : EIATTR_MAXREG_COUNT
	.align		4
        /*003c*/ 	.byte	0x03, 0x1b
        /*003e*/ 	.short	0x00ff


	//----- nvinfo : EIATTR_EXIT_INSTR_OFFSETS
	.align		4
        /*0040*/ 	.byte	0x04, 0x1c
        /*0042*/ 	.short	(.L_17 - .L_16)


	//   ....[0]....
.L_16:
        /*0044*/ 	.word	0x000000d0


	//----- nvinfo : EIATTR_REQNTID
	.align		4
.L_17:
        /*0048*/ 	.byte	0x04, 0x10
        /*004a*/ 	.short	(.L_19 - .L_18)
.L_18:
        /*004c*/ 	.word	0x00000080
        /*0050*/ 	.word	0x00000001
        /*0054*/ 	.word	0x00000001


	//----- nvinfo : EIATTR_CBANK_PARAM_SIZE
	.align		4
.L_19:
        /*0058*/ 	.byte	0x03, 0x19
        /*005a*/ 	.short	0x0014


	//----- nvinfo : EIATTR_PARAM_CBANK
	.align		4
        /*005c*/ 	.byte	0x04, 0x0a
        /*005e*/ 	.short	(.L_21 - .L_20)
	.align		4
.L_20:
        /*0060*/ 	.word	index@(.nv.constant0.triton_poi_fused_convolution_39)
        /*0064*/ 	.short	0x0210
        /*0066*/ 	.short	0x0014


	//----- nvinfo : EIATTR_SW_WAR
	.align		4
.L_21:
        /*0068*/ 	.byte	0x04, 0x36
        /*006a*/ 	.short	(.L_23 - .L_22)
.L_22:
        /*006c*/ 	.word	0x00000008
.L_23:


//--------------------- .nv.callgraph             --------------------------
	.section	.nv.callgraph,"",@"SHT_CUDA_CALLGRAPH"
	.align	4
	.sectionentsize	8
	.align		4
        /*0000*/ 	.word	0x00000000
	.align		4
        /*0004*/ 	.word	0xffffffff
	.align		4
        /*0008*/ 	.word	0x00000000
	.align		4
        /*000c*/ 	.word	0xfffffffe
	.align		4
        /*0010*/ 	.word	0x00000000
	.align		4
        /*0014*/ 	.word	0xfffffffd
	.align		4
        /*0018*/ 	.word	0x00000000
	.align		4
        /*001c*/ 	.word	0xfffffffc


//--------------------- .text.triton_poi_fused_convolution_39 --------------------------
	.section	.text.triton_poi_fused_convolution_39,"ax",@progbits
	.align	128
        .global         triton_poi_fused_convolution_39
        .type           triton_poi_fused_convolution_39,@function
        .size           triton_poi_fused_convolution_39,(.L_x_1 - triton_poi_fused_convolution_39)
        .other          triton_poi_fused_convolution_39,@"STO_CUDA_ENTRY STV_DEFAULT"
triton_poi_fused_convolution_39:
.text.triton_poi_fused_convolution_39:
[----:B------:R-:W-:Y:S01]  /*0000*/  LDC R1, c[0x0][0x28] ;  /* 0x00000a00ff017b82 */ /* 0x000fe20000000800 */
[----:B------:R-:W1:Y:S07]  /*0010*/  S2R R0, SR_TID.X ;  /* 0x0000000000007919 */ /* 0x000e6e0000002100 */
[----:B------:R-:W2:Y:S01]  /*0020*/  LDC.64 R2, c[0x0][0x210] ;  /* 0x00008400ff027b82 */ /* 0x000ea20000000a00 */
[----:B------:R-:W-:Y:S01]  /*0030*/  ULDC.64 UR4, c[0x0][0x208] ;  /* 0x0000820000047ab9 */ /* 0x000fe20000000a00 */
[----:B------:R-:W3:Y:S06]  /*0040*/  S2R R7, SR_CTAID.X ;  /* 0x0000000000077919 */ /* 0x000eec0000002500 */
[----:B------:R-:W4:Y:S01]  /*0050*/  LDC.64 R4, c[0x0][0x218] ;  /* 0x00008600ff047b82 */ /* 0x000f220000000a00 */
[----:B-1----:R-:W-:Y:S01]  /*0060*/  LOP3.LUT R0, R0, 0x7f, RZ, 0xc0, !PT ;  /* 0x0000007f00007812 */ /* 0x002fe200078ec0ff */
[----:B----4-:R-:W4:Y:S03]  /*0070*/  LDG.E R5, desc[UR4][R4.64] ;  /* 0x0000000404057981 */ /* 0x010f26000c1e1900 */
[----:B---3--:R-:W-:-:S05]  /*0080*/  LEA R7, R7, R0, 0x7 ;  /* 0x0000000007077211 */ /* 0x008fca00078e38ff */
[----:B--2---:R-:W-:-:S05]  /*0090*/  IMAD.WIDE R2, R7, 0x4, R2 ;  /* 0x0000000407027825 */ /* 0x004fca00078e0202 */
[----:B------:R-:W4:Y:S02]  /*00a0*/  LDG.E R0, desc[UR4][R2.64] ;  /* 0x0000000402007981 */ /* 0x000f24000c1e1900 */
[----:B----4-:R-:W-:-:S05]  /*00b0*/  FADD R7, R0, R5 ;  /* 0x0000000500077221 */ /* 0x010fca0000000000 */
[----:B------:R-:W-:Y:S01]  /*00c0*/  STG.E desc[UR4][R2.64], R7 ;  /* 0x0000000702007986 */ /* 0x000fe2000c101904 */
[----:B------:R-:W-:Y:S05]  /*00d0*/  EXIT ;  /* 0x000000000000794d */ /* 0x000fea0003800000 */
.L_x_0:
[----:B------:R-:W-:-:S00]  /*00e0*/  BRA `(.L_x_0) ;  /* 0xfffffffc00fc7947 */ /* 0x000fc0000383ffff */
[----:B------:R-:W-:-:S00]  /*00f0*/  NOP ;  /* 0x0000000000007918 */ /* 0x000fc00000000000 */
        /* <DEDUP_REMOVED lines=8> */
.L_x_1:


//--------------------- .nv.constant0.triton_poi_fused_convolution_39 --------------------------
	.section	.nv.constant0.triton_poi_fused_convolution_39,"a",@progbits
	.sectionflags	@""
	.align	4
.nv.constant0.triton_poi_fused_convolution_39:
	.zero		548
